//
// Generated by NVIDIA NVVM Compiler
//
// Compiler Build ID: CL-36424714
// Cuda compilation tools, release 13.0, V13.0.88
// Based on NVVM 20.0.0
//

.version 9.0
.target sm_100
.address_size 64

	// .globl	_Z9vectorAddPKiS0_Pii

.visible .entry _Z9vectorAddPKiS0_Pii(
	.param .u64 .ptr .align 1 _Z9vectorAddPKiS0_Pii_param_0,
	.param .u64 .ptr .align 1 _Z9vectorAddPKiS0_Pii_param_1,
	.param .u64 .ptr .align 1 _Z9vectorAddPKiS0_Pii_param_2,
	.param .u32 _Z9vectorAddPKiS0_Pii_param_3
)
{
	.reg .pred 	%p<2>;
	.reg .b32 	%r<9>;
	.reg .b64 	%rd<11>;

	ld.param.u64 	%rd1, [_Z9vectorAddPKiS0_Pii_param_0];
	ld.param.u64 	%rd2, [_Z9vectorAddPKiS0_Pii_param_1];
	ld.param.u64 	%rd3, [_Z9vectorAddPKiS0_Pii_param_2];
	ld.param.u32 	%r2, [_Z9vectorAddPKiS0_Pii_param_3];
	mov.u32 	%r3, %ntid.x;
	mov.u32 	%r4, %ctaid.x;
	mov.u32 	%r5, %tid.x;
	mad.lo.s32 	%r1, %r3, %r4, %r5;
	setp.ge.s32 	%p1, %r1, %r2;
	@%p1 bra 	$L__BB0_2;
	cvta.to.global.u64 	%rd4, %rd1;
	cvta.to.global.u64 	%rd5, %rd2;
	cvta.to.global.u64 	%rd6, %rd3;
	mul.wide.s32 	%rd7, %r1, 4;
	add.s64 	%rd8, %rd4, %rd7;
	ld.global.u32 	%r6, [%rd8];
	add.s64 	%rd9, %rd5, %rd7;
	ld.global.u32 	%r7, [%rd9];
	add.s32 	%r8, %r7, %r6;
	add.s64 	%rd10, %rd6, %rd7;
	st.global.u32 	[%rd10], %r8;
$L__BB0_2:
	ret;

}


// ===== COMPILED SASS (sm_100) =====

	.target	sm_100

	.elftype	@"ET_EXEC"


//--------------------- .note.nv.tkinfo           --------------------------
	.section	.note.nv.tkinfo,"",@"SHT_NOTE"
	.sectionflags	@"SHF_NOTE_NV_TKINFO"
	.tkinfo
        /*0018*/ 	.word	0x00000002
        /*0030*/ 	.string	""
        /*0030*/ 	.string	"ptxas"
        /*0030*/ 	.string	"Cuda compilation tools, release 13.0, V13.0.88"
        /*0030*/ 	.string	"Build cuda_13.0.r13.0/compiler.36424714_0"
        /*0030*/ 	.string	"-arch sm_100 -m 64 "



//--------------------- .note.nv.cuinfo           --------------------------
	.section	.note.nv.cuinfo,"",@"SHT_NOTE"
	.sectionflags	@"SHF_NOTE_NV_CUINFO"
        /*0018*/ 	.short	0x0002
        /*001a*/ 	.short	0x0064
        /*001c*/ 	.short	0x0082
	.zero		2


//--------------------- .nv.info                  --------------------------
	.section	.nv.info,"",@"SHT_CUDA_INFO"
	.align	4


	//----- nvinfo : EIATTR_REGCOUNT
	.align		4
        /*0000*/ 	.byte	0x04, 0x2f
        /*0002*/ 	.short	(.L_1 - .L_0)
	.align		4
.L_0:
        /*0004*/ 	.word	index@(_Z9vectorAddPKiS0_Pii)
        /*0008*/ 	.word	0x0000000c


	//----- nvinfo : EIATTR_FRAME_SIZE
	.align		4
.L_1:
        /*000c*/ 	.byte	0x04, 0x11
        /*000e*/ 	.short	(.L_3 - .L_2)
	.align		4
.L_2:
        /*0010*/ 	.word	index@(_Z9vectorAddPKiS0_Pii)
        /*0014*/ 	.word	0x00000000


	//----- nvinfo : EIATTR_MIN_STACK_SIZE
	.align		4
.L_3:
        /*0018*/ 	.byte	0x04, 0x12
        /*001a*/ 	.short	(.L_5 - .L_4)
	.align		4
.L_4:
        /*001c*/ 	.word	index@(_Z9vectorAddPKiS0_Pii)
        /*0020*/ 	.word	0x00000000
.L_5:


//--------------------- .nv.compat                --------------------------
	.section	.nv.compat,"",@"SHT_CUDA_COMPAT_INFO"
	.align	4
        /*0000*/ 	.byte	0x02, 0x09, 0x00, 0x00, 0x02, 0x02, 0x01, 0x00, 0x02, 0x05, 0x05, 0x00, 0x03, 0x07, 0x01, 0x01
        /*0010*/ 	.byte	0x02, 0x03, 0x00, 0x00, 0x02, 0x06, 0x01, 0x00, 0x04, 0x0b, 0x08, 0x00, 0x09, 0x00, 0x00, 0x00
        /*0020*/ 	.byte	0x00, 0x00, 0x00, 0x00


//--------------------- .nv.info._Z9vectorAddPKiS0_Pii --------------------------
	.section	.nv.info._Z9vectorAddPKiS0_Pii,"",@"SHT_CUDA_INFO"
	.sectionflags	@""
	.align	4


	//----- nvinfo : EIATTR_CUDA_API_VERSION
	.align		4
        /*0000*/ 	.byte	0x04, 0x37
        /*0002*/ 	.short	(.L_7 - .L_6)
.L_6:
        /*0004*/ 	.word	0x00000082


	//----- nvinfo : EIATTR_KPARAM_INFO
	.align		4
.L_7:
        /*0008*/ 	.byte	0x04, 0x17
        /*000a*/ 	.short	(.L_9 - .L_8)
.L_8:
        /*000c*/ 	.word	0x00000000
        /*0010*/ 	.short	0x0003
        /*0012*/ 	.short	0x0018
        /*0014*/ 	.byte	0x00, 0xf0, 0x11, 0x00


	//----- nvinfo : EIATTR_KPARAM_INFO
	.align		4
.L_9:
        /*0018*/ 	.byte	0x04, 0x17
        /*001a*/ 	.short	(.L_11 - .L_10)
.L_10:
        /*001c*/ 	.word	0x00000000
        /*0020*/ 	.short	0x0002
        /*0022*/ 	.short	0x0010
        /*0024*/ 	.byte	0x00, 0xf5, 0x21, 0x00


	//----- nvinfo : EIATTR_KPARAM_INFO
	.align		4
.L_11:
        /*0028*/ 	.byte	0x04, 0x17
        /*002a*/ 	.short	(.L_13 - .L_12)
.L_12:
        /*002c*/ 	.word	0x00000000
        /*0030*/ 	.short	0x0001
        /*0032*/ 	.short	0x0008
        /*0034*/ 	.byte	0x00, 0xf5, 0x21, 0x00


	//----- nvinfo : EIATTR_KPARAM_INFO
	.align		4
.L_13:
        /*0038*/ 	.byte	0x04, 0x17
        /*003a*/ 	.short	(.L_15 - .L_14)
.L_14:
        /*003c*/ 	.word	0x00000000
        /*0040*/ 	.short	0x0000
        /*0042*/ 	.short	0x0000
        /*0044*/ 	.byte	0x00, 0xf5, 0x21, 0x00


	//----- nvinfo : EIATTR_SPARSE_MMA_MASK
	.align		4
.L_15:
        /*0048*/ 	.byte	0x03, 0x50
        /*004a*/ 	.short	0x0000


	//----- nvinfo : EIATTR_MAXREG_COUNT
	.align		4
        /*004c*/ 	.byte	0x03, 0x1b
        /*004e*/ 	.short	0x00ff


	//----- nvinfo : EIATTR_MERCURY_ISA_VERSION
	.align		4
        /*0050*/ 	.byte	0x03, 0x5f
        /*0052*/ 	.short	0x0101


	//----- nvinfo : EIATTR_VRC_CTA_INIT_COUNT
	.align		4
        /*0054*/ 	.byte	0x02, 0x4a
	.zero		1
	.zero		1


	//----- nvinfo : EIATTR_EXIT_INSTR_OFFSETS
	.align		4
        /*0058*/ 	.byte	0x04, 0x1c
        /*005a*/ 	.short	(.L_17 - .L_16)


	//   ....[0]....
.L_16:
        /*005c*/ 	.word	0x00000070


	//   ....[1]....
        /*0060*/ 	.word	0x00000130


	//----- nvinfo : EIATTR_CBANK_PARAM_SIZE
	.align		4
.L_17:
        /*0064*/ 	.byte	0x03, 0x19
        /*0066*/ 	.short	0x001c


	//----- nvinfo : EIATTR_PARAM_CBANK
	.align		4
        /*0068*/ 	.byte	0x04, 0x0a
        /*006a*/ 	.short	(.L_19 - .L_18)
	.align		4
.L_18:
        /*006c*/ 	.word	index@(.nv.constant0._Z9vectorAddPKiS0_Pii)
        /*0070*/ 	.short	0x0380
        /*0072*/ 	.short	0x001c


	//----- nvinfo : EIATTR_SW_WAR
	.align		4
.L_19:
        /*0074*/ 	.byte	0x04, 0x36
        /*0076*/ 	.short	(.L_21 - .L_20)
.L_20:
        /*0078*/ 	.word	0x00000008
.L_21:


//--------------------- .nv.callgraph             --------------------------
	.section	.nv.callgraph,"",@"SHT_CUDA_CALLGRAPH"
	.align	4
	.sectionentsize	8
	.align		4
        /*0000*/ 	.word	0x00000000
	.align		4
        /*0004*/ 	.word	0xffffffff
	.align		4
        /*0008*/ 	.word	0x00000000
	.align		4
        /*000c*/ 	.word	0xfffffffe
	.align		4
        /*0010*/ 	.word	0x00000000
	.align		4
        /*0014*/ 	.word	0xfffffffd
	.align		4
        /*0018*/ 	.word	0x00000000
	.align		4
        /*001c*/ 	.word	0xfffffffc


//--------------------- .text._Z9vectorAddPKiS0_Pii --------------------------
	.section	.text._Z9vectorAddPKiS0_Pii,"ax",@progbits
	.align	128
        .global         _Z9vectorAddPKiS0_Pii
        .type           _Z9vectorAddPKiS0_Pii,@function
        .size           _Z9vectorAddPKiS0_Pii,(.L_x_1 - _Z9vectorAddPKiS0_Pii)
        .other          _Z9vectorAddPKiS0_Pii,@"STO_CUDA_ENTRY STV_DEFAULT"
_Z9vectorAddPKiS0_Pii:
.text._Z9vectorAddPKiS0_Pii:
[----:B------:R-:W-:Y:S01]  /*0000*/  LDC R1, c[0x0][0x37c] ;  /* 0x0000df00ff017b82 */ /* 0x000fe20000000800 */
[----:B------:R-:W0:Y:S01]  /*0010*/  S2R R9, SR_CTAID.X ;  /* 0x0000000000097919 */ /* 0x000e220000002500 */
[----:B------:R-:W0:Y:S01]  /*0020*/  LDCU UR4, c[0x0][0x360] ;  /* 0x00006c00ff0477ac */ /* 0x000e220008000800 */
[----:B------:R-:W0:Y:S01]  /*0030*/  S2R R0, SR_TID.X ;  /* 0x0000000000007919 */ /* 0x000e220000002100 */
[----:B------:R-:W1:Y:S01]  /*0040*/  LDCU UR5, c[0x0][0x398] ;  /* 0x00007300ff0577ac */ /* 0x000e620008000800 */
[----:B0-----:R-:W-:-:S05]  /*0050*/  IMAD R9, R9, UR4, R0 ;  /* 0x0000000409097c24 */ /* 0x001fca000f8e0200 */
[----:B-1----:R-:W-:-:S13]  /*0060*/  ISETP.GE.AND P0, PT, R9, UR5, PT ;  /* 0x0000000509007c0c */ /* 0x002fda000bf06270 */
[----:B------:R-:W-:Y:S05]  /*0070*/  @P0 EXIT ;  /* 0x000000000000094d */ /* 0x000fea0003800000 */
[----:B------:R-:W0:Y:S01]  /*0080*/  LDC.64 R2, c[0x0][0x380] ;  /* 0x0000e000ff027b82 */ /* 0x000e220000000a00 */
[----:B------:R-:W1:Y:S07]  /*0090*/  LDCU.64 UR4, c[0x0][0x358] ;  /* 0x00006b00ff0477ac */ /* 0x000e6e0008000a00 */
[----:B------:R-:W2:Y:S08]  /*00a0*/  LDC.64 R4, c[0x0][0x388] ;  /* 0x0000e200ff047b82 */ /* 0x000eb00000000a00 */
[----:B------:R-:W3:Y:S01]  /*00b0*/  LDC.64 R6, c[0x0][0x390] ;  /* 0x0000e400ff067b82 */ /* 0x000ee20000000a00 */
[----:B0-----:R-:W-:-:S06]  /*00c0*/  IMAD.WIDE R2, R9, 0x4, R2 ;  /* 0x0000000409027825 */ /* 0x001fcc00078e0202 */
[----:B-1----:R-:W4:Y:S01]  /*00d0*/  LDG.E R2, desc[UR4][R2.64] ;  /* 0x0000000402027981 */ /* 0x002f22000c1e1900 */
[----:B--2---:R-:W-:-:S06]  /*00e0*/  IMAD.WIDE R4, R9, 0x4, R4 ;  /* 0x0000000409047825 */ /* 0x004fcc00078e0204 */
[----:B------:R-:W4:Y:S01]  /*00f0*/  LDG.E R5, desc[UR4][R4.64] ;  /* 0x0000000404057981 */ /* 0x000f22000c1e1900 */
[----:B---3--:R-:W-:Y:S01]  /*0100*/  IMAD.WIDE R6, R9, 0x4, R6 ;  /* 0x0000000409067825 */ /* 0x008fe200078e0206 */
[----:B----4-:R-:W-:-:S05]  /*0110*/  IADD3 R9, PT, PT, R2, R5, RZ ;  /* 0x0000000502097210 */ /* 0x010fca0007ffe0ff */
[----:B------:R-:W-:Y:S01]  /*0120*/  STG.E desc[UR4][R6.64], R9 ;  /* 0x0000000906007986 */ /* 0x000fe2000c101904 */
[----:B------:R-:W-:Y:S05]  /*0130*/  EXIT ;  /* 0x000000000000794d */ /* 0x000fea0003800000 */
.L_x_0:
[----:B------:R-:W-:-:S00]  /*0140*/  BRA `(.L_x_0) ;  /* 0xfffffffc00fc7947 */ /* 0x000fc0000383ffff */
[----:B------:R-:W-:-:S00]  /*0150*/  NOP ;  /* 0x0000000000007918 */ /* 0x000fc00000000000 */
        /* <DEDUP_REMOVED lines=10> */
.L_x_1:


//--------------------- .nv.shared.reserved.0     --------------------------
	.section	.nv.shared.reserved.0,"aw",@nobits
	.weak		__nv_reservedSMEM_offset_0_alias
	.size		__nv_reservedSMEM_offset_0_alias, 0, 64
	.other		__nv_reservedSMEM_offset_0_alias,@"STO_CUDA_RESERVED_SHARED STV_DEFAULT"
__nv_reservedSMEM_offset_0_alias:
	.zero		0
	.zero		64


//--------------------- .nv.constant0._Z9vectorAddPKiS0_Pii --------------------------
	.section	.nv.constant0._Z9vectorAddPKiS0_Pii,"a",@progbits
	.sectionflags	@""
	.align	4
.nv.constant0._Z9vectorAddPKiS0_Pii:
	.zero		924


//--------------------- SYMBOLS --------------------------

	.type		.nv.reservedSmem.offset0,@object
	.size		.nv.reservedSmem.offset0,0x4
